	.headerflags	@"EF_CUDA_TEXMODE_UNIFIED EF_CUDA_64BIT_ADDRESS EF_CUDA_ACCELERATORS EF_CUDA_SM90 EF_CUDA_VIRTUAL_SM(EF_CUDA_SM90)"
	.elftype	@"ET_EXEC"


//--------------------- .nv.info                  --------------------------
	.section	.nv.info,"",@"SHT_CUDA_INFO"
	.align	4


	//----- nvinfo : EIATTR_REGCOUNT
	.align		4
        /*0000*/ 	.byte	0x04, 0x2f
        /*0002*/ 	.short	(.L_1 - .L_0)
	.align		4
.L_0:
        /*0004*/ 	.word	index@(triton_poi_fused__weight_norm_interface_convolution_12)
        /*0008*/ 	.word	0x00000050


	//----- nvinfo : EIATTR_MIN_STACK_SIZE
	.align		4
.L_1:
        /*000c*/ 	.byte	0x04, 0x12
        /*000e*/ 	.short	(.L_3 - .L_2)
	.align		4
.L_2:
        /*0010*/ 	.word	index@(triton_poi_fused__weight_norm_interface_convolution_12)
        /*0014*/ 	.word	0x00000000


	//----- nvinfo : EIATTR_FRAME_SIZE
	.align		4
.L_3:
        /*0018*/ 	.byte	0x04, 0x11
        /*001a*/ 	.short	(.L_5 - .L_4)
	.align		4
.L_4:
        /*001c*/ 	.word	index@(triton_poi_fused__weight_norm_interface_convolution_12)
        /*0020*/ 	.word	0x00000000


	//----- nvinfo : EIATTR_MIN_STACK_SIZE
	.align		4
.L_5:
        /*0024*/ 	.byte	0x04, 0x12
        /*0026*/ 	.short	(.L_7 - .L_6)
	.align		4
.L_6:
        /*0028*/ 	.word	index@(triton_poi_fused__weight_norm_interface_convolution_12)
        /*002c*/ 	.word	0x00000000
.L_7:


//--------------------- .nv.info.triton_poi_fused__weight_norm_interface_convolution_12 --------------------------
	.section	.nv.info.triton_poi_fused__weight_norm_interface_convolution_12,"",@"SHT_CUDA_INFO"
	.sectionflags	@""
	.align	4


	//----- nvinfo : EIATTR_CUDA_API_VERSION
	.align		4
        /*0000*/ 	.byte	0x04, 0x37
        /*0002*/ 	.short	(.L_9 - .L_8)
.L_8:
        /*0004*/ 	.word	0x0000007c


	//----- nvinfo : EIATTR_KPARAM_INFO
	.align		4
.L_9:
        /*0008*/ 	.byte	0x04, 0x17
        /*000a*/ 	.short	(.L_11 - .L_10)
.L_10:
        /*000c*/ 	.word	0x00000000
        /*0010*/ 	.short	0x0006
        /*0012*/ 	.short	0x002c
        /*0014*/ 	.byte	0x00, 0xf0, 0x11, 0x00


	//----- nvinfo : EIATTR_KPARAM_INFO
	.align		4
.L_11:
        /*0018*/ 	.byte	0x04, 0x17
        /*001a*/ 	.short	(.L_13 - .L_12)
.L_12:
        /*001c*/ 	.word	0x00000000
        /*0020*/ 	.short	0x0005
        /*0022*/ 	.short	0x0028
        /*0024*/ 	.byte	0x00, 0xf0, 0x11, 0x00


	//----- nvinfo : EIATTR_KPARAM_INFO
	.align		4
.L_13:
        /*0028*/ 	.byte	0x04, 0x17
        /*002a*/ 	.short	(.L_15 - .L_14)
.L_14:
        /*002c*/ 	.word	0x00000000
        /*0030*/ 	.short	0x0004
        /*0032*/ 	.short	0x0020
        /*0034*/ 	.byte	0x00, 0xf4, 0x21, 0x00


	//----- nvinfo : EIATTR_KPARAM_INFO
	.align		4
.L_15:
        /*0038*/ 	.byte	0x04, 0x17
        /*003a*/ 	.short	(.L_17 - .L_16)
.L_16:
        /*003c*/ 	.word	0x00000000
        /*0040*/ 	.short	0x0003
        /*0042*/ 	.short	0x0018
        /*0044*/ 	.byte	0x00, 0xf4, 0x21, 0x00


	//----- nvinfo : EIATTR_KPARAM_INFO
	.align		4
.L_17:
        /*0048*/ 	.byte	0x04, 0x17
        /*004a*/ 	.short	(.L_19 - .L_18)
.L_18:
        /*004c*/ 	.word	0x00000000
        /*0050*/ 	.short	0x0002
        /*0052*/ 	.short	0x0010
        /*0054*/ 	.byte	0x00, 0xf4, 0x21, 0x00


	//----- nvinfo : EIATTR_KPARAM_INFO
	.align		4
.L_19:
        /*0058*/ 	.byte	0x04, 0x17
        /*005a*/ 	.short	(.L_21 - .L_20)
.L_20:
        /*005c*/ 	.word	0x00000000
        /*0060*/ 	.short	0x0001
        /*0062*/ 	.short	0x0008
        /*0064*/ 	.byte	0x00, 0xf4, 0x21, 0x00


	//----- nvinfo : EIATTR_KPARAM_INFO
	.align		4
.L_21:
        /*0068*/ 	.byte	0x04, 0x17
        /*006a*/ 	.short	(.L_23 - .L_22)
.L_22:
        /*006c*/ 	.word	0x00000000
        /*0070*/ 	.short	0x0000
        /*0072*/ 	.short	0x0000
        /*0074*/ 	.byte	0x00, 0xf4, 0x21, 0x00


	//----- nvinfo : EIATTR_SPARSE_MMA_MASK
	.align		4
.L_23:
        /*0078*/ 	.byte	0x03, 0x50
        /*007a*/ 	.short	0x0000


	//----- nvinfo : EIATTR_MAXREG_COUNT
	.align		4
        /*007c*/ 	.byte	0x03, 0x1b
        /*007e*/ 	.short	0x00ff


	//----- nvinfo : EIATTR_EXIT_INSTR_OFFSETS
	.align		4
        /*0080*/ 	.byte	0x04, 0x1c
        /*0082*/ 	.short	(.L_25 - .L_24)


	//   ....[0]....
.L_24:
        /*0084*/ 	.word	0x00001690


	//   ....[1]....
        /*0088*/ 	.word	0x000016b0


	//----- nvinfo : EIATTR_REQNTID
	.align		4
.L_25:
        /*008c*/ 	.byte	0x04, 0x10
        /*008e*/ 	.short	(.L_27 - .L_26)
.L_26:
        /*0090*/ 	.word	0x00000100
        /*0094*/ 	.word	0x00000001
        /*0098*/ 	.word	0x00000001


	//----- nvinfo : EIATTR_CBANK_PARAM_SIZE
	.align		4
.L_27:
        /*009c*/ 	.byte	0x03, 0x19
        /*009e*/ 	.short	0x0030


	//----- nvinfo : EIATTR_PARAM_CBANK
	.align		4
        /*00a0*/ 	.byte	0x04, 0x0a
        /*00a2*/ 	.short	(.L_29 - .L_28)
	.align		4
.L_28:
        /*00a4*/ 	.word	index@(.nv.constant0.triton_poi_fused__weight_norm_interface_convolution_12)
        /*00a8*/ 	.short	0x0210
        /*00aa*/ 	.short	0x0030


	//----- nvinfo : EIATTR_SW_WAR
	.align		4
.L_29:
        /*00ac*/ 	.byte	0x04, 0x36
        /*00ae*/ 	.short	(.L_31 - .L_30)
.L_30:
        /*00b0*/ 	.word	0x00000008
.L_31:


//--------------------- .nv.callgraph             --------------------------
	.section	.nv.callgraph,"",@"SHT_CUDA_CALLGRAPH"
	.align	4
	.sectionentsize	8
	.align		4
        /*0000*/ 	.word	0x00000000
	.align		4
        /*0004*/ 	.word	0xffffffff
	.align		4
        /*0008*/ 	.word	0x00000000
	.align		4
        /*000c*/ 	.word	0xfffffffe
	.align		4
        /*0010*/ 	.word	0x00000000
	.align		4
        /*0014*/ 	.word	0xfffffffd
	.align		4
        /*0018*/ 	.word	0x00000000
	.align		4
        /*001c*/ 	.word	0xfffffffc


//--------------------- .text.triton_poi_fused__weight_norm_interface_convolution_12 --------------------------
	.section	.text.triton_poi_fused__weight_norm_interface_convolution_12,"ax",@progbits
	.sectionflags	@"SHF_BARRIERS=1"
	.align	128
        .global         triton_poi_fused__weight_norm_interface_convolution_12
        .type           triton_poi_fused__weight_norm_interface_convolution_12,@function
        .size           triton_poi_fused__weight_norm_interface_convolution_12,(.L_x_1 - triton_poi_fused__weight_norm_interface_convolution_12)
        .other          triton_poi_fused__weight_norm_interface_convolution_12,@"STO_CUDA_ENTRY STV_DEFAULT"
triton_poi_fused__weight_norm_interface_convolution_12:
.text.triton_poi_fused__weight_norm_interface_convolution_12:
[----:B------:R-:W0:Y:S01]  /*0000*/  LDC R1, c[0x0][0x28] ;  /* 0x00000a00ff017b82 */ /* 0x000e220000000800 */
[----:B------:R-:W1:Y:S07]  /*0010*/  S2R R36, SR_TID.X ;  /* 0x0000000000247919 */ /* 0x000e6e0000002100 */
[----:B------:R-:W2:Y:S01]  /*0020*/  LDC.64 R28, c[0x0][0x210] ;  /* 0x00008400ff1c7b82 */ /* 0x000ea20000000a00 */
[----:B------:R-:W-:Y:S02]  /*0030*/  CS2R R16, SRZ ;  /* 0x0000000000107805 */ /* 0x000fe4000001ff00 */
[----:B------:R-:W-:Y:S01]  /*0040*/  CS2R R18, SRZ ;  /* 0x0000000000127805 */ /* 0x000fe2000001ff00 */
[----:B------:R-:W3:Y:S01]  /*0050*/  S2R R3, SR_CTAID.Y ;  /* 0x0000000000037919 */ /* 0x000ee20000002600 */
[----:B------:R-:W-:Y:S01]  /*0060*/  ULDC.64 UR6, c[0x0][0x208] ;  /* 0x0000820000067ab9 */ /* 0x000fe20000000a00 */
[----:B------:R-:W-:-:S02]  /*0070*/  CS2R R12, SRZ ;  /* 0x00000000000c7805 */ /* 0x000fc4000001ff00 */
[----:B------:R-:W-:Y:S01]  /*0080*/  CS2R R14, SRZ ;  /* 0x00000000000e7805 */ /* 0x000fe2000001ff00 */
[----:B------:R-:W4:Y:S01]  /*0090*/  S2R R21, SR_CTAID.X ;  /* 0x0000000000157919 */ /* 0x000f220000002500 */
[----:B-1----:R-:W-:Y:S01]  /*00a0*/  IMAD.SHL.U32 R20, R36, 0x4, RZ ;  /* 0x0000000424147824 */ /* 0x002fe200078e00ff */
[----:B------:R-:W-:Y:S02]  /*00b0*/  SHF.R.U32.HI R30, RZ, 0x6, R36 ;  /* 0x00000006ff1e7819 */ /* 0x000fe40000011624 */
[--C-:B---3--:R-:W-:Y:S02]  /*00c0*/  SHF.R.S32.HI R31, RZ, 0x17, R3.reuse ;  /* 0x00000017ff1f7819 */ /* 0x108fe40000011403 */
[----:B------:R-:W-:Y:S02]  /*00d0*/  LOP3.LUT R20, R20, 0xfc, RZ, 0xc0, !PT ;  /* 0x000000fc14147812 */ /* 0x000fe400078ec0ff */
[----:B------:R-:W-:Y:S01]  /*00e0*/  SGXT R31, R31, 0x1 ;  /* 0x000000011f1f781a */ /* 0x000fe20000000200 */
[----:B----4-:R-:W-:Y:S01]  /*00f0*/  IMAD.SHL.U32 R21, R21, 0x10, RZ ;  /* 0x0000001015157824 */ /* 0x010fe200078e00ff */
[----:B------:R-:W-:-:S02]  /*0100*/  PRMT R0, R20, 0x6540, R3 ;  /* 0x0000654014007816 */ /* 0x000fc40000000003 */
[----:B------:R-:W-:Y:S02]  /*0110*/  SGXT.U32 R30, R30, 0x2 ;  /* 0x000000021e1e781a */ /* 0x000fe40000000000 */
[----:B------:R-:W-:Y:S02]  /*0120*/  LEA.HI R2, R31, R0, RZ, 0x5 ;  /* 0x000000001f027211 */ /* 0x000fe400078f28ff */
[----:B------:R-:W-:Y:S02]  /*0130*/  LOP3.LUT R50, R21, 0x4, R30, 0xfe, !PT ;  /* 0x0000000415327812 */ /* 0x000fe400078efe1e */
[----:B------:R-:W-:Y:S02]  /*0140*/  LOP3.LUT R5, R2, 0xffffffe0, RZ, 0xc0, !PT ;  /* 0xffffffe002057812 */ /* 0x000fe400078ec0ff */
[----:B------:R-:W-:Y:S02]  /*0150*/  SHF.R.S32.HI R2, RZ, 0x5, R2 ;  /* 0x00000005ff027819 */ /* 0x000fe40000011402 */
[----:B------:R-:W-:Y:S01]  /*0160*/  ISETP.GE.AND P2, PT, R50, 0x19, PT ;  /* 0x000000193200780c */ /* 0x000fe20003f46270 */
[----:B------:R-:W-:Y:S01]  /*0170*/  IMAD.IADD R5, R0, 0x1, -R5 ;  /* 0x0000000100057824 */ /* 0x000fe200078e0a05 */
[----:B------:R-:W-:-:S02]  /*0180*/  LOP3.LUT R0, R21, R30, RZ, 0xfc, !PT ;  /* 0x0000001e15007212 */ /* 0x000fc400078efcff */
[----:B------:R-:W-:Y:S01]  /*0190*/  LOP3.LUT R51, R21, 0x8, R30, 0xfe, !PT ;  /* 0x0000000815337812 */ /* 0x000fe200078efe1e */
[----:B------:R-:W-:Y:S01]  /*01a0*/  IMAD R5, R2, 0x320, R5 ;  /* 0x0000032002057824 */ /* 0x000fe200078e0205 */
[C---:B------:R-:W-:Y:S02]  /*01b0*/  ISETP.GE.AND P3, PT, R0.reuse, 0x19, PT ;  /* 0x000000190000780c */ /* 0x040fe40003f66270 */
[----:B------:R-:W-:Y:S01]  /*01c0*/  LOP3.LUT R52, R21, 0xc, R30, 0xfe, !PT ;  /* 0x0000000c15347812 */ /* 0x000fe200078efe1e */
[--C-:B------:R-:W-:Y:S01]  /*01d0*/  IMAD R0, R0, 0x20, R5.reuse ;  /* 0x0000002000007824 */ /* 0x100fe200078e0205 */
[----:B------:R-:W-:Y:S01]  /*01e0*/  ISETP.GE.AND P1, PT, R51, 0x19, PT ;  /* 0x000000193300780c */ /* 0x000fe20003f26270 */
[----:B------:R-:W-:Y:S01]  /*01f0*/  IMAD R50, R50, 0x20, R5 ;  /* 0x0000002032327824 */ /* 0x000fe200078e0205 */
[----:B------:R-:W-:Y:S01]  /*0200*/  ISETP.GE.AND P0, PT, R52, 0x19, PT ;  /* 0x000000193400780c */ /* 0x000fe20003f06270 */
[----:B--2---:R-:W-:Y:S01]  /*0210*/  IMAD.WIDE R22, R0, 0x4, R28 ;  /* 0x0000000400167825 */ /* 0x004fe200078e021c */
[----:B------:R-:W-:-:S03]  /*0220*/  CS2R R8, SRZ ;  /* 0x0000000000087805 */ /* 0x000fc6000001ff00 */
[----:B------:R-:W-:Y:S02]  /*0230*/  IMAD.WIDE R24, R50, 0x4, R28 ;  /* 0x0000000432187825 */ /* 0x000fe400078e021c */
[----:B------:R1:W2:Y:S02]  /*0240*/  @!P3 LDG.E.EL.128 R16, desc[UR6][R22.64] ;  /* 0x000000061610b981 */ /* 0x0002a4000c2e1d00 */
[--C-:B------:R-:W-:Y:S01]  /*0250*/  IMAD R51, R51, 0x20, R5.reuse ;  /* 0x0000002033337824 */ /* 0x100fe200078e0205 */
[----:B------:R-:W-:Y:S01]  /*0260*/  CS2R R10, SRZ ;  /* 0x00000000000a7805 */ /* 0x000fe2000001ff00 */
[----:B------:R-:W-:Y:S01]  /*0270*/  IMAD R52, R52, 0x20, R5 ;  /* 0x0000002034347824 */ /* 0x000fe200078e0205 */
[----:B------:R3:W4:Y:S01]  /*0280*/  @!P2 LDG.E.EL.128 R12, desc[UR6][R24.64] ;  /* 0x00000006180ca981 */ /* 0x000722000c2e1d00 */
[--C-:B------:R-:W-:Y:S01]  /*0290*/  IMAD.WIDE R26, R51, 0x4, R28.reuse ;  /* 0x00000004331a7825 */ /* 0x100fe200078e021c */
[----:B------:R-:W-:Y:S02]  /*02a0*/  CS2R R4, SRZ ;  /* 0x0000000000047805 */ /* 0x000fe4000001ff00 */
[----:B------:R-:W-:Y:S01]  /*02b0*/  CS2R R6, SRZ ;  /* 0x0000000000067805 */ /* 0x000fe2000001ff00 */
[----:B-1----:R-:W-:Y:S01]  /*02c0*/  IMAD.WIDE R22, R52, 0x4, R28 ;  /* 0x0000000434167825 */ /* 0x002fe200078e021c */
[----:B------:R-:W5:Y:S04]  /*02d0*/  @!P1 LDG.E.EL.128 R8, desc[UR6][R26.64] ;  /* 0x000000061a089981 */ /* 0x000f68000c2e1d00 */
[----:B------:R1:W4:Y:S01]  /*02e0*/  @!P0 LDG.E.EL.128 R4, desc[UR6][R22.64] ;  /* 0x0000000616048981 */ /* 0x000322000c2e1d00 */
[----:B------:R-:W1:Y:S01]  /*02f0*/  S2UR UR5, SR_CgaCtaId ;  /* 0x00000000000579c3 */ /* 0x000e620000008800 */
[C---:B------:R-:W-:Y:S01]  /*0300*/  IMAD.SHL.U32 R28, R36.reuse, 0x40, RZ ;  /* 0x00000040241c7824 */ /* 0x040fe200078e00ff */
[----:B------:R-:W-:Y:S01]  /*0310*/  UMOV UR4, 0x400 ;  /* 0x0000040000047882 */ /* 0x000fe20000000000 */
[----:B------:R-:W-:-:S03]  /*0320*/  PRMT R2, R36, 0x6540, R3 ;  /* 0x0000654024027816 */ /* 0x000fc60000000003 */
[----:B------:R-:W-:Y:S02]  /*0330*/  LOP3.LUT R29, R28, 0xfc0, RZ, 0xc0, !PT ;  /* 0x00000fc01c1d7812 */ /* 0x000fe400078ec0ff */
[----:B------:R-:W-:Y:S01]  /*0340*/  LEA.HI R2, R31, R2, RZ, 0x5 ;  /* 0x000000021f027211 */ /* 0x000fe200078f28ff */
[----:B---3--:R-:W3:Y:S01]  /*0350*/  LDC.64 R24, c[0x0][0x220] ;  /* 0x00008800ff187b82 */ /* 0x008ee20000000a00 */
[C---:B01----:R-:W-:Y:S02]  /*0360*/  LOP3.LUT R22, R29.reuse, 0x10, RZ, 0xfc, !PT ;  /* 0x000000101d167812 */ /* 0x043fe400078efcff */
[C---:B------:R-:W-:Y:S02]  /*0370*/  LOP3.LUT R26, R29.reuse, 0x20, RZ, 0xfc, !PT ;  /* 0x000000201d1a7812 */ /* 0x040fe400078efcff */
[C---:B------:R-:W-:Y:S02]  /*0380*/  LOP3.LUT R28, R29.reuse, 0x30, RZ, 0xfc, !PT ;  /* 0x000000301d1c7812 */ /* 0x040fe400078efcff */
[----:B------:R-:W-:Y:S01]  /*0390*/  LOP3.LUT R30, R29, R30, RZ, 0xfc, !PT ;  /* 0x0000001e1d1e7212 */ /* 0x000fe200078efcff */
[----:B------:R-:W-:Y:S01]  /*03a0*/  UPRMT UR4, UR5, 0x654, UR4 ;  /* 0x0000065405047896 */ /* 0x000fe20008000004 */
[----:B------:R-:W-:-:S05]  /*03b0*/  SHF.R.S32.HI R27, RZ, 0x5, R2 ;  /* 0x00000005ff1b7819 */ /* 0x000fca0000011402 */
[----:B------:R-:W-:Y:S02]  /*03c0*/  LEA.HI R31, R29, UR4, RZ, 0x1e ;  /* 0x000000041d1f7c11 */ /* 0x000fe4000f8ff0ff */
[----:B------:R-:W-:Y:S02]  /*03d0*/  LEA.HI R23, R22, UR4, RZ, 0x1e ;  /* 0x0000000416177c11 */ /* 0x000fe4000f8ff0ff */
[----:B------:R-:W-:Y:S02]  /*03e0*/  LEA.HI R29, R26, UR4, RZ, 0x1e ;  /* 0x000000041a1d7c11 */ /* 0x000fe4000f8ff0ff */
[----:B------:R-:W-:Y:S01]  /*03f0*/  LEA.HI R33, R28, UR4, RZ, 0x1e ;  /* 0x000000041c217c11 */ /* 0x000fe2000f8ff0ff */
[C---:B------:R-:W-:Y:S02]  /*0400*/  IMAD R31, R30.reuse, 0x4, R31 ;  /* 0x000000041e1f7824 */ /* 0x040fe400078e021f */
[C---:B------:R-:W-:Y:S02]  /*0410*/  IMAD R2, R30.reuse, 0x4, R23 ;  /* 0x000000041e027824 */ /* 0x040fe400078e0217 */
[C---:B------:R-:W-:Y:S01]  /*0420*/  IMAD R29, R30.reuse, 0x4, R29 ;  /* 0x000000041e1d7824 */ /* 0x040fe200078e021d */
[----:B------:R-:W0:Y:S01]  /*0430*/  LDC.64 R22, c[0x0][0x218] ;  /* 0x00008600ff167b82 */ /* 0x000e220000000a00 */
[----:B------:R-:W-:-:S02]  /*0440*/  IMAD R30, R30, 0x4, R33 ;  /* 0x000000041e1e7824 */ /* 0x000fc400078e0221 */
[----:B---3--:R-:W-:-:S04]  /*0450*/  IMAD.WIDE R24, R27, 0x4, R24 ;  /* 0x000000041b187825 */ /* 0x008fc800078e0218 */
[----:B0-----:R-:W-:Y:S01]  /*0460*/  IMAD.WIDE R22, R27, 0x4, R22 ;  /* 0x000000041b167825 */ /* 0x001fe200078e0216 */
[----:B--2---:R-:W-:Y:S04]  /*0470*/  STS [R31], R16 ;  /* 0x000000101f007388 */ /* 0x004fe80000000800 */
[----:B------:R-:W-:Y:S04]  /*0480*/  STS [R2+0x40], R17 ;  /* 0x0000401102007388 */ /* 0x000fe80000000800 */
[----:B------:R-:W-:Y:S04]  /*0490*/  STS [R29+0x80], R18 ;  /* 0x000080121d007388 */ /* 0x000fe80000000800 */
[----:B------:R-:W-:Y:S04]  /*04a0*/  STS [R30+0xc0], R19 ;  /* 0x0000c0131e007388 */ /* 0x000fe80000000800 */
[----:B----4-:R-:W-:Y:S04]  /*04b0*/  STS [R31+0x10], R12 ;  /* 0x0000100c1f007388 */ /* 0x010fe80000000800 */
[----:B------:R-:W-:Y:S04]  /*04c0*/  STS [R2+0x50], R13 ;  /* 0x0000500d02007388 */ /* 0x000fe80000000800 */
[----:B------:R-:W-:Y:S04]  /*04d0*/  STS [R29+0x90], R14 ;  /* 0x0000900e1d007388 */ /* 0x000fe80000000800 */
[----:B------:R-:W-:Y:S04]  /*04e0*/  STS [R30+0xd0], R15 ;  /* 0x0000d00f1e007388 */ /* 0x000fe80000000800 */
[----:B-----5:R-:W-:Y:S04]  /*04f0*/  STS [R31+0x20], R8 ;  /* 0x000020081f007388 */ /* 0x020fe80000000800 */
[----:B------:R-:W-:Y:S04]  /*0500*/  STS [R2+0x60], R9 ;  /* 0x0000600902007388 */ /* 0x000fe80000000800 */
[----:B------:R-:W-:Y:S04]  /*0510*/  STS [R29+0xa0], R10 ;  /* 0x0000a00a1d007388 */ /* 0x000fe80000000800 */
[----:B------:R-:W-:Y:S04]  /*0520*/  STS [R30+0xe0], R11 ;  /* 0x0000e00b1e007388 */ /* 0x000fe80000000800 */
[----:B------:R-:W-:Y:S04]  /*0530*/  STS [R31+0x30], R4 ;  /* 0x000030041f007388 */ /* 0x000fe80000000800 */
[----:B------:R0:W-:Y:S04]  /*0540*/  STS [R2+0x70], R5 ;  /* 0x0000700502007388 */ /* 0x0001e80000000800 */
[----:B------:R-:W-:Y:S04]  /*0550*/  STS [R29+0xb0], R6 ;  /* 0x0000b0061d007388 */ /* 0x000fe80000000800 */
[----:B------:R1:W-:Y:S01]  /*0560*/  STS [R30+0xf0], R7 ;  /* 0x0000f0071e007388 */ /* 0x0003e20000000800 */
[----:B------:R-:W-:Y:S06]  /*0570*/  BAR.SYNC.DEFER_BLOCKING 0x0 ;  /* 0x0000000000007b1d */ /* 0x000fec0000010000 */
[----:B------:R-:W2:Y:S04]  /*0580*/  LDG.E.EL R26, desc[UR6][R24.64] ;  /* 0x00000006181a7981 */ /* 0x000ea8000c2e1900 */
[----:B------:R3:W4:Y:S01]  /*0590*/  LDG.E.EL R38, desc[UR6][R22.64] ;  /* 0x0000000616267981 */ /* 0x000722000c2e1900 */
[----:B------:R-:W-:-:S02]  /*05a0*/  SHF.R.U32.HI R48, RZ, 0x4, R36 ;  /* 0x00000004ff307819 */ /* 0x000fc40000011624 */
[----:B0-----:R-:W-:Y:S02]  /*05b0*/  SHF.R.U32.HI R2, RZ, 0x2, R36 ;  /* 0x00000002ff027819 */ /* 0x001fe40000011624 */
[----:B------:R-:W-:Y:S02]  /*05c0*/  LOP3.LUT R56, R21, 0xf, R36, 0xf8, !PT ;  /* 0x0000000f15387812 */ /* 0x000fe400078ef824 */
[----:B------:R-:W-:-:S04]  /*05d0*/  LOP3.LUT R36, R36, 0xff, RZ, 0xc0, !PT ;  /* 0x000000ff24247812 */ /* 0x000fc800078ec0ff */
[C---:B------:R-:W-:Y:S02]  /*05e0*/  LOP3.LUT R37, R36.reuse, 0xa00, RZ, 0xfc, !PT ;  /* 0x00000a0024257812 */ /* 0x040fe400078efcff */
[C---:B------:R-:W-:Y:S02]  /*05f0*/  LOP3.LUT R39, R36.reuse, 0xb00, RZ, 0xfc, !PT ;  /* 0x00000b0024277812 */ /* 0x040fe400078efcff */
[C---:B------:R-:W-:Y:S02]  /*0600*/  LOP3.LUT R44, R36.reuse, 0xe00, RZ, 0xfc, !PT ;  /* 0x00000e00242c7812 */ /* 0x040fe400078efcff */
[C---:B------:R-:W-:Y:S02]  /*0610*/  LOP3.LUT R46, R36.reuse, 0xf00, RZ, 0xfc, !PT ;  /* 0x00000f00242e7812 */ /* 0x040fe400078efcff */
[C---:B---3--:R-:W-:Y:S02]  /*0620*/  LOP3.LUT R22, R36.reuse, 0x100, RZ, 0xfc, !PT ;  /* 0x0000010024167812 */ /* 0x048fe400078efcff */
[----:B------:R-:W-:-:S02]  /*0630*/  LOP3.LUT R24, R36, 0x200, RZ, 0xfc, !PT ;  /* 0x0000020024187812 */ /* 0x000fc400078efcff */
[C---:B------:R-:W-:Y:S02]  /*0640*/  LOP3.LUT R25, R36.reuse, 0x300, RZ, 0xfc, !PT ;  /* 0x0000030024197812 */ /* 0x040fe400078efcff */
[C---:B------:R-:W-:Y:S02]  /*0650*/  LOP3.LUT R28, R36.reuse, 0x600, RZ, 0xfc, !PT ;  /* 0x00000600241c7812 */ /* 0x040fe400078efcff */
[C---:B-1----:R-:W-:Y:S02]  /*0660*/  LOP3.LUT R30, R36.reuse, 0x700, RZ, 0xfc, !PT ;  /* 0x00000700241e7812 */ /* 0x042fe400078efcff */
[C---:B------:R-:W-:Y:S02]  /*0670*/  LOP3.LUT R32, R36.reuse, 0x800, RZ, 0xfc, !PT ;  /* 0x0000080024207812 */ /* 0x040fe400078efcff */
[C---:B------:R-:W-:Y:S02]  /*0680*/  LOP3.LUT R34, R36.reuse, 0x900, RZ, 0xfc, !PT ;  /* 0x0000090024227812 */ /* 0x040fe400078efcff */
[----:B------:R-:W-:-:S02]  /*0690*/  LOP3.LUT R40, R36, 0xc00, RZ, 0xfc, !PT ;  /* 0x00000c0024287812 */ /* 0x000fc400078efcff */
[----:B------:R-:W-:Y:S02]  /*06a0*/  LOP3.LUT R42, R36, 0xd00, RZ, 0xfc, !PT ;  /* 0x00000d00242a7812 */ /* 0x000fe400078efcff */
[----:B------:R-:W-:Y:S02]  /*06b0*/  LOP3.LUT R2, R2, 0x3c, RZ, 0xc0, !PT ;  /* 0x0000003c02027812 */ /* 0x000fe400078ec0ff */
[----:B------:R-:W-:Y:S02]  /*06c0*/  SHF.R.U32.HI R37, RZ, 0x2, R37 ;  /* 0x00000002ff257819 */ /* 0x000fe40000011625 */
[----:B------:R-:W-:Y:S02]  /*06d0*/  SHF.R.U32.HI R41, RZ, 0x2, R39 ;  /* 0x00000002ff297819 */ /* 0x000fe40000011627 */
[----:B------:R-:W-:Y:S02]  /*06e0*/  SHF.R.U32.HI R47, RZ, 0x2, R44 ;  /* 0x00000002ff2f7819 */ /* 0x000fe4000001162c */
[----:B------:R-:W-:-:S02]  /*06f0*/  SHF.R.U32.HI R54, RZ, 0x2, R46 ;  /* 0x00000002ff367819 */ /* 0x000fc4000001162e */
[----:B------:R-:W-:Y:S02]  /*0700*/  SHF.R.U32.HI R22, RZ, 0x2, R22 ;  /* 0x00000002ff167819 */ /* 0x000fe40000011616 */
[----:B------:R-:W-:Y:S02]  /*0710*/  SHF.R.U32.HI R24, RZ, 0x2, R24 ;  /* 0x00000002ff187819 */ /* 0x000fe40000011618 */
[----:B------:R-:W-:Y:S02]  /*0720*/  SHF.R.U32.HI R25, RZ, 0x2, R25 ;  /* 0x00000002ff197819 */ /* 0x000fe40000011619 */
[----:B------:R-:W-:Y:S02]  /*0730*/  SHF.R.U32.HI R29, RZ, 0x2, R28 ;  /* 0x00000002ff1d7819 */ /* 0x000fe4000001161c */
[----:B------:R-:W-:Y:S02]  /*0740*/  SHF.R.U32.HI R31, RZ, 0x2, R30 ;  /* 0x00000002ff1f7819 */ /* 0x000fe4000001161e */
[----:B------:R-:W-:-:S02]  /*0750*/  SHF.R.U32.HI R33, RZ, 0x2, R32 ;  /* 0x00000002ff217819 */ /* 0x000fc40000011620 */
[----:B------:R-:W-:Y:S02]  /*0760*/  SHF.R.U32.HI R35, RZ, 0x2, R34 ;  /* 0x00000002ff237819 */ /* 0x000fe40000011622 */
[----:B------:R-:W-:Y:S02]  /*0770*/  SHF.R.U32.HI R43, RZ, 0x2, R40 ;  /* 0x00000002ff2b7819 */ /* 0x000fe40000011628 */
[----:B------:R-:W-:Y:S01]  /*0780*/  SHF.R.U32.HI R45, RZ, 0x2, R42 ;  /* 0x00000002ff2d7819 */ /* 0x000fe2000001162a */
[----:B------:R-:W-:Y:S01]  /*0790*/  VIADD R23, R2, UR4 ;  /* 0x0000000402177c36 */ /* 0x000fe20008000000 */
[----:B------:R-:W-:Y:S02]  /*07a0*/  LOP3.LUT R40, R37, 0x2bc, RZ, 0xc0, !PT ;  /* 0x000002bc25287812 */ /* 0x000fe400078ec0ff */
[----:B------:R-:W-:Y:S02]  /*07b0*/  LOP3.LUT R42, R41, 0x2fc, RZ, 0xc0, !PT ;  /* 0x000002fc292a7812 */ /* 0x000fe400078ec0ff */
[----:B------:R-:W-:-:S02]  /*07c0*/  LOP3.LUT R53, R47, 0x3bc, RZ, 0xc0, !PT ;  /* 0x000003bc2f357812 */ /* 0x000fc400078ec0ff */
[----:B------:R-:W-:Y:S02]  /*07d0*/  LOP3.LUT R54, R54, 0x3fc, RZ, 0xc0, !PT ;  /* 0x000003fc36367812 */ /* 0x000fe400078ec0ff */
[----:B------:R-:W-:Y:S02]  /*07e0*/  LOP3.LUT R22, R22, 0x7c, RZ, 0xc0, !PT ;  /* 0x0000007c16167812 */ /* 0x000fe400078ec0ff */
[----:B------:R-:W-:Y:S02]  /*07f0*/  LOP3.LUT R24, R24, 0xbc, RZ, 0xc0, !PT ;  /* 0x000000bc18187812 */ /* 0x000fe400078ec0ff */
[----:B------:R-:W-:Y:S02]  /*0800*/  LOP3.LUT R2, R25, 0xfc, RZ, 0xc0, !PT ;  /* 0x000000fc19027812 */ /* 0x000fe400078ec0ff */
[----:B------:R-:W-:Y:S02]  /*0810*/  LOP3.LUT R30, R29, 0x1bc, RZ, 0xc0, !PT ;  /* 0x000001bc1d1e7812 */ /* 0x000fe400078ec0ff */
[----:B------:R-:W-:-:S02]  /*0820*/  LOP3.LUT R32, R31, 0x1fc, RZ, 0xc0, !PT ;  /* 0x000001fc1f207812 */ /* 0x000fc400078ec0ff */
[----:B------:R-:W-:Y:S02]  /*0830*/  LOP3.LUT R34, R33, 0x23c, RZ, 0xc0, !PT ;  /* 0x0000023c21227812 */ /* 0x000fe400078ec0ff */
[----:B------:R-:W-:Y:S02]  /*0840*/  LOP3.LUT R39, R35, 0x27c, RZ, 0xc0, !PT ;  /* 0x0000027c23277812 */ /* 0x000fe400078ec0ff */
[----:B------:R-:W-:Y:S02]  /*0850*/  LOP3.LUT R44, R43, 0x33c, RZ, 0xc0, !PT ;  /* 0x0000033c2b2c7812 */ /* 0x000fe400078ec0ff */
[----:B------:R-:W-:Y:S01]  /*0860*/  LOP3.LUT R46, R45, 0x37c, RZ, 0xc0, !PT ;  /* 0x0000037c2d2e7812 */ /* 0x000fe200078ec0ff */
[----:B------:R-:W-:Y:S02]  /*0870*/  IMAD R58, R36, 0x4, R23 ;  /* 0x00000004243a7824 */ /* 0x000fe400078e0217 */
[----:B------:R-:W-:Y:S02]  /*0880*/  VIADD R41, R40, UR4 ;  /* 0x0000000428297c36 */ /* 0x000fe40008000000 */
[----:B------:R-:W-:-:S02]  /*0890*/  VIADD R43, R42, UR4 ;  /* 0x000000042a2b7c36 */ /* 0x000fc40008000000 */
[----:B------:R-:W-:Y:S01]  /*08a0*/  VIADD R53, R53, UR4 ;  /* 0x0000000435357c36 */ /* 0x000fe20008000000 */
[----:B------:R-:W-:Y:S01]  /*08b0*/  LDS R58, [R58] ;  /* 0x000000003a3a7984 */ /* 0x000fe20000000800 */
[----:B------:R-:W-:Y:S02]  /*08c0*/  VIADD R55, R54, UR4 ;  /* 0x0000000436377c36 */ /* 0x000fe40008000000 */
[----:B------:R-:W-:Y:S02]  /*08d0*/  VIADD R23, R22, UR4 ;  /* 0x0000000416177c36 */ /* 0x000fe40008000000 */
[----:B------:R-:W-:Y:S02]  /*08e0*/  VIADD R25, R24, UR4 ;  /* 0x0000000418197c36 */ /* 0x000fe40008000000 */
[----:B------:R-:W-:Y:S02]  /*08f0*/  VIADD R33, R30, UR4 ;  /* 0x000000041e217c36 */ /* 0x000fe40008000000 */
[----:B------:R-:W-:-:S02]  /*0900*/  VIADD R35, R32, UR4 ;  /* 0x0000000420237c36 */ /* 0x000fc40008000000 */
[----:B------:R-:W-:Y:S02]  /*0910*/  VIADD R37, R34, UR4 ;  /* 0x0000000422257c36 */ /* 0x000fe40008000000 */
[----:B------:R-:W-:Y:S02]  /*0920*/  VIADD R39, R39, UR4 ;  /* 0x0000000427277c36 */ /* 0x000fe40008000000 */
[----:B------:R-:W-:Y:S02]  /*0930*/  VIADD R45, R44, UR4 ;  /* 0x000000042c2d7c36 */ /* 0x000fe40008000000 */
[----:B------:R-:W-:Y:S02]  /*0940*/  VIADD R47, R46, UR4 ;  /* 0x000000042e2f7c36 */ /* 0x000fe40008000000 */
[C---:B------:R-:W-:Y:S02]  /*0950*/  IMAD R69, R36.reuse, 0x4, R41 ;  /* 0x0000000424457824 */ /* 0x040fe400078e0229 */
[----:B------:R-:W-:-:S02]  /*0960*/  IMAD R71, R36, 0x4, R43 ;  /* 0x0000000424477824 */ /* 0x000fc400078e022b */
[C---:B------:R-:W-:Y:S02]  /*0970*/  IMAD R77, R36.reuse, 0x4, R53 ;  /* 0x00000004244d7824 */ /* 0x040fe400078e0235 */
[C---:B------:R-:W-:Y:S01]  /*0980*/  IMAD R54, R36.reuse, 0x4, R55 ;  /* 0x0000000424367824 */ /* 0x040fe200078e0237 */
[----:B------:R-:W-:Y:S01]  /*0990*/  LDS R69, [R69+0x2800] ;  /* 0x0028000045457984 */ /* 0x000fe20000000800 */
[C---:B------:R-:W-:Y:S02]  /*09a0*/  IMAD R23, R36.reuse, 0x4, R23 ;  /* 0x0000000424177824 */ /* 0x040fe400078e0217 */
[C---:B------:R-:W-:Y:S01]  /*09b0*/  IMAD R25, R36.reuse, 0x4, R25 ;  /* 0x0000000424197824 */ /* 0x040fe200078e0219 */
[----:B------:R-:W-:Y:S01]  /*09c0*/  LDS R71, [R71+0x2c00] ;  /* 0x002c000047477984 */ /* 0x000fe20000000800 */
[C---:B------:R-:W-:Y:S02]  /*09d0*/  IMAD R33, R36.reuse, 0x4, R33 ;  /* 0x0000000424217824 */ /* 0x040fe400078e0221 */
[C---:B------:R-:W-:Y:S01]  /*09e0*/  IMAD R35, R36.reuse, 0x4, R35 ;  /* 0x0000000424237824 */ /* 0x040fe200078e0223 */
[----:B------:R0:W-:Y:S01]  /*09f0*/  LDS R60, [R23+0x400] ;  /* 0x00040000173c7984 */ /* 0x0001e20000000800 */
[----:B------:R-:W-:-:S02]  /*0a00*/  IMAD R37, R36, 0x4, R37 ;  /* 0x0000000424257824 */ /* 0x000fc400078e0225 */
[C---:B------:R-:W-:Y:S01]  /*0a10*/  IMAD R39, R36.reuse, 0x4, R39 ;  /* 0x0000000424277824 */ /* 0x040fe200078e0227 */
[----:B------:R-:W-:Y:S01]  /*0a20*/  LDS R53, [R25+0x800] ;  /* 0x0008000019357984 */ /* 0x000fe20000000800 */
[C---:B------:R-:W-:Y:S02]  /*0a30*/  IMAD R45, R36.reuse, 0x4, R45 ;  /* 0x00000004242d7824 */ /* 0x040fe400078e022d */
[C---:B------:R-:W-:Y:S01]  /*0a40*/  IMAD R47, R36.reuse, 0x4, R47 ;  /* 0x00000004242f7824 */ /* 0x040fe200078e022f */
[----:B------:R-:W-:Y:S04]  /*0a50*/  LDS R61, [R33+0x1800] ;  /* 0x00180000213d7984 */ /* 0x000fe80000000800 */
[----:B------:R-:W-:Y:S04]  /*0a60*/  LDS R63, [R35+0x1c00] ;  /* 0x001c0000233f7984 */ /* 0x000fe80000000800 */
[----:B------:R-:W-:Y:S04]  /*0a70*/  LDS R65, [R37+0x2000] ;  /* 0x0020000025417984 */ /* 0x000fe80000000800 */
[----:B------:R-:W-:Y:S04]  /*0a80*/  LDS R67, [R39+0x2400] ;  /* 0x0024000027437984 */ /* 0x000fe80000000800 */
[----:B------:R-:W-:Y:S04]  /*0a90*/  LDS R73, [R45+0x3000] ;  /* 0x003000002d497984 */ /* 0x000fe80000000800 */
[----:B------:R-:W-:Y:S04]  /*0aa0*/  LDS R75, [R47+0x3400] ;  /* 0x003400002f4b7984 */ /* 0x000fe80000000800 */
[----:B------:R-:W-:Y:S04]  /*0ab0*/  LDS R77, [R77+0x3800] ;  /* 0x003800004d4d7984 */ /* 0x000fe80000000800 */
[----:B------:R-:W-:Y:S01]  /*0ac0*/  LDS R54, [R54+0x3c00] ;  /* 0x003c000036367984 */ /* 0x000fe20000000800 */
[----:B------:R-:W-:-:S02]  /*0ad0*/  LEA R21, R36, UR4, 0x3 ;  /* 0x0000000424157c11 */ /* 0x000fc4000f8e18ff */
[----:B------:R-:W-:-:S04]  /*0ae0*/  SGXT.U32 R48, R48, 0x4 ;  /* 0x000000043030781a */ /* 0x000fc80000000000 */
[C---:B------:R-:W-:Y:S02]  /*0af0*/  LOP3.LUT R68, R48.reuse, 0x20, RZ, 0xfc, !PT ;  /* 0x0000002030447812 */ /* 0x040fe400078efcff */
[C---:B------:R-:W-:Y:S02]  /*0b00*/  LOP3.LUT R66, R48.reuse, 0x30, RZ, 0xfc, !PT ;  /* 0x0000003030427812 */ /* 0x040fe400078efcff */
[C---:B------:R-:W-:Y:S02]  /*0b10*/  LOP3.LUT R64, R48.reuse, 0x40, RZ, 0xfc, !PT ;  /* 0x0000004030407812 */ /* 0x040fe400078efcff */
[C---:B------:R-:W-:Y:S02]  /*0b20*/  LOP3.LUT R62, R48.reuse, 0x50, RZ, 0xfc, !PT ;  /* 0x00000050303e7812 */ /* 0x040fe400078efcff */
[C---:B------:R-:W-:Y:S02]  /*0b30*/  LOP3.LUT R42, R48.reuse, 0x60, RZ, 0xfc, !PT ;  /* 0x00000060302a7812 */ /* 0x040fe400078efcff */
[----:B------:R-:W-:-:S02]  /*0b40*/  LOP3.LUT R40, R48, 0x70, RZ, 0xfc, !PT ;  /* 0x0000007030287812 */ /* 0x000fc400078efcff */
[C---:B------:R-:W-:Y:S02]  /*0b50*/  LOP3.LUT R22, R48.reuse, 0x80, RZ, 0xfc, !PT ;  /* 0x0000008030167812 */ /* 0x040fe400078efcff */
[C---:B------:R-:W-:Y:S02]  /*0b60*/  LOP3.LUT R34, R48.reuse, 0x90, RZ, 0xfc, !PT ;  /* 0x0000009030227812 */ /* 0x040fe400078efcff */
[C---:B------:R-:W-:Y:S02]  /*0b70*/  LOP3.LUT R32, R48.reuse, 0xa0, RZ, 0xfc, !PT ;  /* 0x000000a030207812 */ /* 0x040fe400078efcff */
[C---:B------:R-:W-:Y:S02]  /*0b80*/  LOP3.LUT R30, R48.reuse, 0xb0, RZ, 0xfc, !PT ;  /* 0x000000b0301e7812 */ /* 0x040fe400078efcff */
[----:B------:R-:W-:Y:S02]  /*0b90*/  LOP3.LUT R24, R48, 0xe0, RZ, 0xfc, !PT ;  /* 0x000000e030187812 */ /* 0x000fe400078efcff */
[----:B--2---:R-:W-:-:S02]  /*0ba0*/  FSETP.GT.AND P4, PT, |R26|, 8.50705917302346158658e+37, PT ;  /* 0x7e8000001a00780b */ /* 0x004fc40003f84200 */
[----:B------:R-:W-:-:S11]  /*0bb0*/  FSETP.GEU.AND P5, PT, |R26|, 1.175494350822287508e-38, PT ;  /* 0x008000001a00780b */ /* 0x000fd60003fae200 */
[----:B------:R-:W-:-:S04]  /*0bc0*/  @P4 FMUL R26, R26, 0.25 ;  /* 0x3e8000001a1a4820 */ /* 0x000fc80000400000 */
[----:B------:R-:W-:-:S04]  /*0bd0*/  @!P5 FMUL R26, R26, 16777216 ;  /* 0x4b8000001a1ad820 */ /* 0x000fc80000400000 */
[----:B------:R1:W2:Y:S01]  /*0be0*/  MUFU.RCP R27, R26 ;  /* 0x0000001a001b7308 */ /* 0x0002a20000001000 */
[----:B----4-:R-:W-:-:S04]  /*0bf0*/  @P4 FMUL R38, R38, 0.25 ;  /* 0x3e80000026264820 */ /* 0x010fc80000400000 */
[----:B------:R-:W-:Y:S01]  /*0c00*/  @!P5 FMUL R38, R38, 16777216 ;  /* 0x4b8000002626d820 */ /* 0x000fe20000400000 */
[----:B-1----:R-:W-:-:S03]  /*0c10*/  LOP3.LUT R26, R36, 0x400, RZ, 0xfc, !PT ;  /* 0x00000400241a7812 */ /* 0x002fc600078efcff */
[----:B--2---:R-:W-:Y:S01]  /*0c20*/  FMUL R38, R27, R38 ;  /* 0x000000261b267220 */ /* 0x004fe20000400000 */
[----:B------:R-:W-:Y:S02]  /*0c30*/  LOP3.LUT R27, R36, 0x500, RZ, 0xfc, !PT ;  /* 0x00000500241b7812 */ /* 0x000fe400078efcff */
[----:B------:R-:W-:Y:S02]  /*0c40*/  SHF.R.U32.HI R26, RZ, 0x2, R26 ;  /* 0x00000002ff1a7819 */ /* 0x000fe4000001161a */
[----:B------:R-:W-:Y:S02]  /*0c50*/  SHF.R.U32.HI R27, RZ, 0x2, R27 ;  /* 0x00000002ff1b7819 */ /* 0x000fe4000001161b */
[----:B------:R-:W-:Y:S02]  /*0c60*/  LOP3.LUT R26, R26, 0x13c, RZ, 0xc0, !PT ;  /* 0x0000013c1a1a7812 */ /* 0x000fe400078ec0ff */
[----:B------:R-:W-:Y:S01]  /*0c70*/  LOP3.LUT R28, R27, 0x17c, RZ, 0xc0, !PT ;  /* 0x0000017c1b1c7812 */ /* 0x000fe200078ec0ff */
[----:B------:R-:W-:-:S02]  /*0c80*/  VIADD R27, R2, UR4 ;  /* 0x00000004021b7c36 */ /* 0x000fc40008000000 */
[----:B------:R-:W-:Y:S02]  /*0c90*/  VIADD R29, R26, UR4 ;  /* 0x000000041a1d7c36 */ /* 0x000fe40008000000 */
[----:B------:R-:W-:Y:S02]  /*0ca0*/  VIADD R31, R28, UR4 ;  /* 0x000000041c1f7c36 */ /* 0x000fe40008000000 */
[C---:B------:R-:W-:Y:S02]  /*0cb0*/  IMAD R27, R36.reuse, 0x4, R27 ;  /* 0x00000004241b7824 */ /* 0x040fe400078e021b */
[C---:B------:R-:W-:Y:S02]  /*0cc0*/  IMAD R29, R36.reuse, 0x4, R29 ;  /* 0x00000004241d7824 */ /* 0x040fe400078e021d */
[C---:B------:R-:W-:Y:S01]  /*0cd0*/  IMAD R31, R36.reuse, 0x4, R31 ;  /* 0x00000004241f7824 */ /* 0x040fe200078e021f */
[----:B------:R-:W-:Y:S04]  /*0ce0*/  LDS R55, [R27+0xc00] ;  /* 0x000c00001b377984 */ /* 0x000fe80000000800 */
[----:B------:R-:W-:Y:S04]  /*0cf0*/  LDS R57, [R29+0x1000] ;  /* 0x001000001d397984 */ /* 0x000fe80000000800 */
[----:B------:R-:W-:Y:S01]  /*0d00*/  LDS R59, [R31+0x1400] ;  /* 0x001400001f3b7984 */ /* 0x000fe20000000800 */
[----:B------:R-:W-:Y:S01]  /*0d10*/  BAR.SYNC.DEFER_BLOCKING 0x0 ;  /* 0x0000000000007b1d */ /* 0x000fe20000010000 */
[----:B------:R-:W-:Y:S01]  /*0d20*/  IMAD R36, R36, -0x4, R21 ;  /* 0xfffffffc24247824 */ /* 0x000fe200078e0215 */
[----:B------:R-:W-:-:S02]  /*0d30*/  LOP3.LUT R28, R48, 0xc0, RZ, 0xfc, !PT ;  /* 0x000000c0301c7812 */ /* 0x000fc400078efcff */
[C---:B------:R-:W-:Y:S02]  /*0d40*/  LOP3.LUT R26, R48.reuse, 0xd0, RZ, 0xfc, !PT ;  /* 0x000000d0301a7812 */ /* 0x040fe400078efcff */
[C---:B------:R-:W-:Y:S01]  /*0d50*/  LOP3.LUT R2, R48.reuse, 0xf0, RZ, 0xfc, !PT ;  /* 0x000000f030027812 */ /* 0x040fe200078efcff */
[----:B------:R1:W-:Y:S01]  /*0d60*/  STS [R21], R38 ;  /* 0x0000002615007388 */ /* 0x0003e20000000800 */
[----:B0-----:R-:W-:Y:S01]  /*0d70*/  LEA R23, R48, UR4, 0x3 ;  /* 0x0000000430177c11 */ /* 0x001fe2000f8e18ff */
[----:B------:R-:W-:Y:S01]  /*0d80*/  BAR.SYNC.DEFER_BLOCKING 0x0 ;  /* 0x0000000000007b1d */ /* 0x000fe20000010000 */
[----:B------:R-:W-:Y:S02]  /*0d90*/  LEA R68, R68, UR4, 0x3 ;  /* 0x0000000444447c11 */ /* 0x000fe4000f8e18ff */
[----:B-1----:R-:W-:Y:S02]  /*0da0*/  LOP3.LUT R21, R48, 0x10, RZ, 0xfc, !PT ;  /* 0x0000001030157812 */ /* 0x002fe400078efcff */
[----:B------:R-:W-:-:S02]  /*0db0*/  LEA R66, R66, UR4, 0x3 ;  /* 0x0000000442427c11 */ /* 0x000fc4000f8e18ff */
[----:B------:R-:W-:Y:S02]  /*0dc0*/  LEA R21, R21, UR4, 0x3 ;  /* 0x0000000415157c11 */ /* 0x000fe4000f8e18ff */
[----:B------:R-:W-:Y:S02]  /*0dd0*/  LEA R64, R64, UR4, 0x3 ;  /* 0x0000000440407c11 */ /* 0x000fe4000f8e18ff */
[----:B------:R-:W-:Y:S02]  /*0de0*/  LEA R62, R62, UR4, 0x3 ;  /* 0x000000043e3e7c11 */ /* 0x000fe4000f8e18ff */
[----:B------:R-:W-:Y:S02]  /*0df0*/  LEA R42, R42, UR4, 0x3 ;  /* 0x000000042a2a7c11 */ /* 0x000fe4000f8e18ff */
[----:B------:R-:W-:Y:S02]  /*0e00*/  LEA R40, R40, UR4, 0x3 ;  /* 0x0000000428287c11 */ /* 0x000fe4000f8e18ff */
[----:B------:R-:W-:-:S02]  /*0e10*/  LEA R22, R22, UR4, 0x3 ;  /* 0x0000000416167c11 */ /* 0x000fc4000f8e18ff */
[----:B------:R-:W-:Y:S02]  /*0e20*/  LEA R34, R34, UR4, 0x3 ;  /* 0x0000000422227c11 */ /* 0x000fe4000f8e18ff */
[----:B------:R-:W-:Y:S01]  /*0e30*/  LEA R32, R32, UR4, 0x3 ;  /* 0x0000000420207c11 */ /* 0x000fe2000f8e18ff */
[----:B------:R-:W0:Y:S01]  /*0e40*/  LDS R23, [R23] ;  /* 0x0000000017177984 */ /* 0x000e220000000800 */
[----:B------:R-:W-:Y:S02]  /*0e50*/  LEA R30, R30, UR4, 0x3 ;  /* 0x000000041e1e7c11 */ /* 0x000fe4000f8e18ff */
[----:B------:R-:W-:Y:S01]  /*0e60*/  LEA R28, R28, UR4, 0x3 ;  /* 0x000000041c1c7c11 */ /* 0x000fe2000f8e18ff */
[----:B------:R-:W1:Y:S01]  /*0e70*/  LDS R21, [R21] ;  /* 0x0000000015157984 */ /* 0x000e620000000800 */
[----:B------:R-:W-:Y:S02]  /*0e80*/  LEA R26, R26, UR4, 0x3 ;  /* 0x000000041a1a7c11 */ /* 0x000fe4000f8e18ff */
[----:B------:R-:W-:Y:S01]  /*0e90*/  LEA R24, R24, UR4, 0x3 ;  /* 0x0000000418187c11 */ /* 0x000fe2000f8e18ff */
[----:B------:R-:W-:Y:S01]  /*0ea0*/  LDS R68, [R68] ;  /* 0x0000000044447984 */ /* 0x000fe20000000800 */
[----:B------:R-:W-:-:S03]  /*0eb0*/  LEA R2, R2, UR4, 0x3 ;  /* 0x0000000402027c11 */ /* 0x000fc6000f8e18ff */
[----:B------:R-:W-:Y:S04]  /*0ec0*/  LDS R66, [R66] ;  /* 0x0000000042427984 */ /* 0x000fe80000000800 */
[----:B------:R-:W-:Y:S04]  /*0ed0*/  LDS R64, [R64] ;  /* 0x0000000040407984 */ /* 0x000fe80000000800 */
[----:B------:R-:W-:Y:S04]  /*0ee0*/  LDS R62, [R62] ;  /* 0x000000003e3e7984 */ /* 0x000fe80000000800 */
[----:B------:R-:W-:Y:S04]  /*0ef0*/  LDS R42, [R42] ;  /* 0x000000002a2a7984 */ /* 0x000fe80000000800 */
[----:B------:R-:W-:Y:S04]  /*0f00*/  LDS R40, [R40] ;  /* 0x0000000028287984 */ /* 0x000fe80000000800 */
[----:B------:R-:W2:Y:S04]  /*0f10*/  LDS R22, [R22] ;  /* 0x0000000016167984 */ /* 0x000ea80000000800 */
[----:B------:R-:W-:Y:S04]  /*0f20*/  LDS R34, [R34] ;  /* 0x0000000022227984 */ /* 0x000fe80000000800 */
[----:B------:R-:W-:Y:S04]  /*0f30*/  LDS R32, [R32] ;  /* 0x0000000020207984 */ /* 0x000fe80000000800 */
[----:B------:R-:W-:Y:S04]  /*0f40*/  LDS R30, [R30] ;  /* 0x000000001e1e7984 */ /* 0x000fe80000000800 */
[----:B------:R-:W-:Y:S04]  /*0f50*/  LDS R28, [R28] ;  /* 0x000000001c1c7984 */ /* 0x000fe80000000800 */
[----:B------:R-:W-:Y:S04]  /*0f60*/  LDS R26, [R26] ;  /* 0x000000001a1a7984 */ /* 0x000fe80000000800 */
[----:B------:R-:W-:Y:S04]  /*0f70*/  LDS R24, [R24] ;  /* 0x0000000018187984 */ /* 0x000fe80000000800 */
[----:B------:R-:W3:Y:S01]  /*0f80*/  LDS R2, [R2] ;  /* 0x0000000002027984 */ /* 0x000ee20000000800 */
[----:B------:R-:W-:Y:S01]  /*0f90*/  BAR.SYNC.DEFER_BLOCKING 0x0 ;  /* 0x0000000000007b1d */ /* 0x000fe20000010000 */
[----:B------:R-:W-:Y:S01]  /*0fa0*/  IMAD.SHL.U32 R49, R3, 0x100, RZ ;  /* 0x0000010003317824 */ /* 0x000fe200078e00ff */
[----:B------:R-:W-:-:S04]  /*0fb0*/  PRMT R41, R48, 0x6540, R3 ;  /* 0x0000654030297816 */ /* 0x000fc80000000003 */
[----:B------:R-:W-:Y:S02]  /*0fc0*/  LOP3.LUT R43, R49, 0x10, R48, 0xfe, !PT ;  /* 0x00000010312b7812 */ /* 0x000fe400078efe30 */
[----:B------:R-:W-:Y:S02]  /*0fd0*/  LOP3.LUT R3, R49, 0x20, R48, 0xfe, !PT ;  /* 0x0000002031037812 */ /* 0x000fe400078efe30 */
[----:B------:R-:W-:Y:S02]  /*0fe0*/  LOP3.LUT R25, R49, 0x30, R48, 0xfe, !PT ;  /* 0x0000003031197812 */ /* 0x000fe400078efe30 */
[----:B------:R-:W-:Y:S02]  /*0ff0*/  LOP3.LUT R27, R49, 0x40, R48, 0xfe, !PT ;  /* 0x00000040311b7812 */ /* 0x000fe400078efe30 */
[----:B------:R-:W-:Y:S02]  /*1000*/  LOP3.LUT R29, R49, 0x50, R48, 0xfe, !PT ;  /* 0x00000050311d7812 */ /* 0x000fe400078efe30 */
[----:B------:R-:W-:-:S02]  /*1010*/  LOP3.LUT R31, R49, 0x60, R48, 0xfe, !PT ;  /* 0x00000060311f7812 */ /* 0x000fc400078efe30 */
[----:B------:R-:W-:Y:S02]  /*1020*/  LOP3.LUT R33, R49, 0x70, R48, 0xfe, !PT ;  /* 0x0000007031217812 */ /* 0x000fe400078efe30 */
[----:B------:R-:W-:Y:S01]  /*1030*/  LOP3.LUT R35, R49, 0x80, R48, 0xfe, !PT ;  /* 0x0000008031237812 */ /* 0x000fe200078efe30 */
[----:B------:R-:W-:Y:S01]  /*1040*/  STS [R36], R38 ;  /* 0x0000002624007388 */ /* 0x000fe20000000800 */
[----:B------:R-:W-:Y:S02]  /*1050*/  LOP3.LUT R37, R49, 0x90, R48, 0xfe, !PT ;  /* 0x0000009031257812 */ /* 0x000fe400078efe30 */
[----:B------:R-:W-:Y:S02]  /*1060*/  LOP3.LUT R39, R49, 0xa0, R48, 0xfe, !PT ;  /* 0x000000a031277812 */ /* 0x000fe400078efe30 */
[----:B------:R-:W-:Y:S02]  /*1070*/  LOP3.LUT R46, R49, 0xb0, R48, 0xfe, !PT ;  /* 0x000000b0312e7812 */ /* 0x000fe400078efe30 */
[----:B------:R-:W-:-:S02]  /*1080*/  LOP3.LUT R44, R49, 0xc0, R48, 0xfe, !PT ;  /* 0x000000c0312c7812 */ /* 0x000fc400078efe30 */
[----:B------:R-:W-:Y:S02]  /*1090*/  LOP3.LUT R45, R49, 0xd0, R48, 0xfe, !PT ;  /* 0x000000d0312d7812 */ /* 0x000fe400078efe30 */
[----:B------:R-:W-:Y:S02]  /*10a0*/  LOP3.LUT R47, R49, 0xe0, R48, 0xfe, !PT ;  /* 0x000000e0312f7812 */ /* 0x000fe400078efe30 */
[----:B------:R-:W-:Y:S01]  /*10b0*/  LOP3.LUT R49, R49, 0xf0, R48, 0xfe, !PT ;  /* 0x000000f031317812 */ /* 0x000fe200078efe30 */
[--C-:B------:R-:W-:Y:S01]  /*10c0*/  IMAD R41, R41, 0x19, R56.reuse ;  /* 0x0000001929297824 */ /* 0x100fe200078e0238 */
[----:B------:R-:W-:Y:S01]  /*10d0*/  ISETP.GE.AND P4, PT, R56, 0x19, PT ;  /* 0x000000193800780c */ /* 0x000fe20003f86270 */
[--C-:B------:R-:W-:Y:S02]  /*10e0*/  IMAD R43, R43, 0x19, R56.reuse ;  /* 0x000000192b2b7824 */ /* 0x100fe400078e0238 */
[--C-:B------:R-:W-:Y:S02]  /*10f0*/  IMAD R3, R3, 0x19, R56.reuse ;  /* 0x0000001903037824 */ /* 0x100fe400078e0238 */
[----:B------:R-:W-:-:S02]  /*1100*/  IMAD R25, R25, 0x19, R56 ;  /* 0x0000001919197824 */ /* 0x000fc400078e0238 */
[--C-:B------:R-:W-:Y:S02]  /*1110*/  IMAD R27, R27, 0x19, R56.reuse ;  /* 0x000000191b1b7824 */ /* 0x100fe400078e0238 */
[--C-:B------:R-:W-:Y:S02]  /*1120*/  IMAD R29, R29, 0x19, R56.reuse ;  /* 0x000000191d1d7824 */ /* 0x100fe400078e0238 */
[--C-:B------:R-:W-:Y:S02]  /*1130*/  IMAD R31, R31, 0x19, R56.reuse ;  /* 0x000000191f1f7824 */ /* 0x100fe400078e0238 */
        /* <DEDUP_REMOVED lines=9> */
[----:B------:R-:W4:Y:S01]  /*11d0*/  LDC.64 R48, c[0x0][0x228] ;  /* 0x00008a00ff307b82 */ /* 0x000f220000000a00 */
[----:B------:R-:W-:Y:S01]  /*11e0*/  LEA R20, R20, UR4, 0x2 ;  /* 0x0000000414147c11 */ /* 0x000fe2000f8e10ff */
[----:B0-----:R-:W-:Y:S01]  /*11f0*/  FMUL R58, R58, R23 ;  /* 0x000000173a3a7220 */ /* 0x001fe20000400000 */
[----:B-1----:R-:W-:Y:S01]  /*1200*/  FMUL R60, R60, R21 ;  /* 0x000000153c3c7220 */ /* 0x002fe20000400000 */
[----:B--2---:R-:W-:-:S04]  /*1210*/  FMUL R65, R65, R22 ;  /* 0x0000001641417220 */ /* 0x004fc80000400000 */
[----:B------:R-:W-:Y:S01]  /*1220*/  BAR.SYNC.DEFER_BLOCKING 0x0 ;  /* 0x0000000000007b1d */ /* 0x000fe20000010000 */
[----:B------:R-:W-:Y:S01]  /*1230*/  FMUL R63, R63, R40 ;  /* 0x000000283f3f7220 */ /* 0x000fe20000400000 */
[----:B------:R-:W-:Y:S01]  /*1240*/  FMUL R61, R61, R42 ;  /* 0x0000002a3d3d7220 */ /* 0x000fe20000400000 */
[----:B---3--:R-:W-:Y:S01]  /*1250*/  FMUL R54, R54, R2 ;  /* 0x0000000236367220 */ /* 0x008fe20000400000 */
[----:B------:R-:W-:Y:S02]  /*1260*/  FMUL R53, R53, R68 ;  /* 0x0000004435357220 */ /* 0x000fe40000400000 */
[----:B------:R-:W0:Y:S01]  /*1270*/  LDS.128 R20, [R20] ;  /* 0x0000000014147984 */ /* 0x000e220000000c00 */
[----:B----4-:R-:W-:-:S04]  /*1280*/  IMAD.WIDE R40, R41, 0x4, R48 ;  /* 0x0000000429287825 */ /* 0x010fc800078e0230 */
[--C-:B------:R-:W-:Y:S01]  /*1290*/  IMAD.WIDE R42, R43, 0x4, R48.reuse ;  /* 0x000000042b2a7825 */ /* 0x100fe200078e0230 */
[----:B------:R-:W-:Y:S03]  /*12a0*/  @!P4 STG.E desc[UR6][R40.64], R58 ;  /* 0x0000003a2800c986 */ /* 0x000fe6000c101906 */
[--C-:B------:R-:W-:Y:S01]  /*12b0*/  IMAD.WIDE R2, R3, 0x4, R48.reuse ;  /* 0x0000000403027825 */ /* 0x100fe200078e0230 */
[----:B------:R-:W-:Y:S04]  /*12c0*/  @!P4 STG.E desc[UR6][R42.64], R60 ;  /* 0x0000003c2a00c986 */ /* 0x000fe8000c101906 */
[----:B------:R1:W-:Y:S01]  /*12d0*/  @!P4 STG.E desc[UR6][R2.64], R53 ;  /* 0x000000350200c986 */ /* 0x0003e2000c101906 */
[----:B------:R-:W-:Y:S01]  /*12e0*/  FMUL R77, R77, R24 ;  /* 0x000000184d4d7220 */ /* 0x000fe20000400000 */
[----:B-1----:R-:W1:Y:S01]  /*12f0*/  LDC.64 R2, c[0x0][0x230] ;  /* 0x00008c00ff027b82 */ /* 0x002e620000000a00 */
[----:B------:R-:W-:Y:S01]  /*1300*/  FMUL R55, R55, R66 ;  /* 0x0000004237377220 */ /* 0x000fe20000400000 */
[----:B------:R-:W-:Y:S01]  /*1310*/  FMUL R75, R75, R26 ;  /* 0x0000001a4b4b7220 */ /* 0x000fe20000400000 */
[----:B------:R-:W-:-:S04]  /*1320*/  IMAD.WIDE R24, R25, 0x4, R48 ;  /* 0x0000000419187825 */ /* 0x000fc800078e0230 */
[----:B------:R-:W-:Y:S01]  /*1330*/  FMUL R57, R57, R64 ;  /* 0x0000004039397220 */ /* 0x000fe20000400000 */
[----:B------:R-:W-:Y:S01]  /*1340*/  FMUL R73, R73, R28 ;  /* 0x0000001c49497220 */ /* 0x000fe20000400000 */
[----:B------:R-:W-:Y:S01]  /*1350*/  FMUL R59, R59, R62 ;  /* 0x0000003e3b3b7220 */ /* 0x000fe20000400000 */
[----:B------:R-:W-:-:S04]  /*1360*/  IMAD.WIDE R26, R27, 0x4, R48 ;  /* 0x000000041b1a7825 */ /* 0x000fc800078e0230 */
[----:B------:R-:W-:Y:S01]  /*1370*/  FMUL R71, R71, R30 ;  /* 0x0000001e47477220 */ /* 0x000fe20000400000 */
[----:B------:R-:W-:Y:S01]  /*1380*/  FMUL R69, R69, R32 ;  /* 0x0000002045457220 */ /* 0x000fe20000400000 */
[----:B------:R-:W-:-:S04]  /*1390*/  IMAD.WIDE R28, R29, 0x4, R48 ;  /* 0x000000041d1c7825 */ /* 0x000fc800078e0230 */
[----:B------:R-:W-:Y:S01]  /*13a0*/  FMUL R67, R67, R34 ;  /* 0x0000002243437220 */ /* 0x000fe20000400000 */
[----:B------:R2:W-:Y:S01]  /*13b0*/  @!P4 STG.E desc[UR6][R24.64], R55 ;  /* 0x000000371800c986 */ /* 0x0005e2000c101906 */
[----:B------:R-:W-:-:S03]  /*13c0*/  IMAD.WIDE R30, R31, 0x4, R48 ;  /* 0x000000041f1e7825 */ /* 0x000fc600078e0230 */
[----:B------:R-:W-:Y:S01]  /*13d0*/  @!P4 STG.E desc[UR6][R26.64], R57 ;  /* 0x000000391a00c986 */ /* 0x000fe2000c101906 */
[----:B------:R-:W-:-:S03]  /*13e0*/  IMAD.WIDE R32, R33, 0x4, R48 ;  /* 0x0000000421207825 */ /* 0x000fc600078e0230 */
[----:B------:R3:W-:Y:S01]  /*13f0*/  @!P4 STG.E desc[UR6][R28.64], R59 ;  /* 0x0000003b1c00c986 */ /* 0x0007e2000c101906 */
[----:B------:R-:W-:-:S03]  /*1400*/  IMAD.WIDE R34, R35, 0x4, R48 ;  /* 0x0000000423227825 */ /* 0x000fc600078e0230 */
[----:B------:R4:W-:Y:S01]  /*1410*/  @!P4 STG.E desc[UR6][R30.64], R61 ;  /* 0x0000003d1e00c986 */ /* 0x0009e2000c101906 */
[----:B------:R-:W-:-:S03]  /*1420*/  IMAD.WIDE R36, R37, 0x4, R48 ;  /* 0x0000000425247825 */ /* 0x000fc600078e0230 */
[----:B------:R5:W-:Y:S01]  /*1430*/  @!P4 STG.E desc[UR6][R32.64], R63 ;  /* 0x0000003f2000c986 */ /* 0x000be2000c101906 */
[----:B------:R-:W-:-:S04]  /*1440*/  IMAD.WIDE R38, R39, 0x4, R48 ;  /* 0x0000000427267825 */ /* 0x000fc800078e0230 */
[----:B0-----:R-:W-:Y:S01]  /*1450*/  FMUL R16, R20, R16 ;  /* 0x0000001014107220 */ /* 0x001fe20000400000 */
[----:B------:R0:W-:Y:S01]  /*1460*/  @!P4 STG.E desc[UR6][R34.64], R65 ;  /* 0x000000412200c986 */ /* 0x0001e2000c101906 */
[----:B------:R-:W-:-:S04]  /*1470*/  IMAD.WIDE R40, R46, 0x4, R48 ;  /* 0x000000042e287825 */ /* 0x000fc800078e0230 */
[----:B--2---:R-:W-:Y:S01]  /*1480*/  FMUL R24, R20, R12 ;  /* 0x0000000c14187220 */ /* 0x004fe20000400000 */
[----:B------:R0:W-:Y:S01]  /*1490*/  @!P4 STG.E desc[UR6][R36.64], R67 ;  /* 0x000000432400c986 */ /* 0x0001e2000c101906 */
[----:B------:R-:W-:-:S04]  /*14a0*/  IMAD.WIDE R42, R44, 0x4, R48 ;  /* 0x000000042c2a7825 */ /* 0x000fc800078e0230 */
[----:B---3--:R-:W-:Y:S01]  /*14b0*/  FMUL R28, R20, R8 ;  /* 0x00000008141c7220 */ /* 0x008fe20000400000 */
[C---:B------:R-:W-:Y:S01]  /*14c0*/  FMUL R17, R21.reuse, R17 ;  /* 0x0000001115117220 */ /* 0x040fe20000400000 */
[----:B------:R-:W-:Y:S01]  /*14d0*/  FMUL R25, R21, R13 ;  /* 0x0000000d15197220 */ /* 0x000fe20000400000 */
[----:B------:R-:W-:-:S04]  /*14e0*/  IMAD.WIDE R44, R45, 0x4, R48 ;  /* 0x000000042d2c7825 */ /* 0x000fc800078e0230 */
[----:B------:R-:W-:Y:S01]  /*14f0*/  FMUL R29, R21, R9 ;  /* 0x00000009151d7220 */ /* 0x000fe20000400000 */
[----:B------:R0:W-:Y:S01]  /*1500*/  @!P4 STG.E desc[UR6][R38.64], R69 ;  /* 0x000000452600c986 */ /* 0x0001e2000c101906 */
        /* <DEDUP_REMOVED lines=9> */
[----:B-1----:R-:W-:-:S04]  /*15a0*/  IMAD.WIDE R4, R0, 0x4, R2 ;  /* 0x0000000400047825 */ /* 0x002fc800078e0202 */
[----:B------:R-:W-:Y:S01]  /*15b0*/  FMUL R27, R23, R15 ;  /* 0x0000000f171b7220 */ /* 0x000fe20000400000 */
[----:B------:R0:W-:Y:S01]  /*15c0*/  @!P4 STG.E desc[UR6][R44.64], R75 ;  /* 0x0000004b2c00c986 */ /* 0x0001e2000c101906 */
[----:B----4-:R-:W-:Y:S01]  /*15d0*/  FMUL R30, R22, R10 ;  /* 0x0000000a161e7220 */ /* 0x010fe20000400000 */
[----:B------:R-:W-:-:S04]  /*15e0*/  IMAD.WIDE R8, R50, 0x4, R2 ;  /* 0x0000000432087825 */ /* 0x000fc800078e0202 */
[----:B------:R-:W-:Y:S01]  /*15f0*/  FMUL R31, R23, R11 ;  /* 0x0000000b171f7220 */ /* 0x000fe20000400000 */
[----:B------:R0:W-:Y:S01]  /*1600*/  @!P4 STG.E desc[UR6][R46.64], R77 ;  /* 0x0000004d2e00c986 */ /* 0x0001e2000c101906 */
[----:B------:R-:W-:-:S03]  /*1610*/  IMAD.WIDE R12, R51, 0x4, R2 ;  /* 0x00000004330c7825 */ /* 0x000fc600078e0202 */
[----:B------:R0:W-:Y:S04]  /*1620*/  @!P4 STG.E desc[UR6][R48.64], R54 ;  /* 0x000000363000c986 */ /* 0x0001e8000c101906 */
[----:B------:R0:W-:Y:S04]  /*1630*/  @!P3 STG.E.128 desc[UR6][R4.64], R16 ;  /* 0x000000100400b986 */ /* 0x0001e8000c101d06 */
[----:B------:R0:W-:Y:S01]  /*1640*/  @!P2 STG.E.128 desc[UR6][R8.64], R24 ;  /* 0x000000180800a986 */ /* 0x0001e2000c101d06 */
[----:B------:R-:W-:-:S03]  /*1650*/  FMUL R22, R22, R6 ;  /* 0x0000000616167220 */ /* 0x000fc60000400000 */
[----:B------:R0:W-:Y:S01]  /*1660*/  @!P1 STG.E.128 desc[UR6][R12.64], R28 ;  /* 0x0000001c0c009986 */ /* 0x0001e2000c101d06 */
[----:B------:R-:W-:Y:S01]  /*1670*/  FMUL R23, R23, R7 ;  /* 0x0000000717177220 */ /* 0x000fe20000400000 */
[----:B------:R-:W-:Y:S01]  /*1680*/  IMAD.WIDE R2, R52, 0x4, R2 ;  /* 0x0000000434027825 */ /* 0x000fe200078e0202 */
[----:B0----5:R-:W-:Y:S06]  /*1690*/  @P0 EXIT ;  /* 0x000000000000094d */ /* 0x021fec0003800000 */
[----:B------:R-:W-:Y:S01]  /*16a0*/  STG.E.128 desc[UR6][R2.64], R20 ;  /* 0x0000001402007986 */ /* 0x000fe2000c101d06 */
[----:B------:R-:W-:Y:S05]  /*16b0*/  EXIT ;  /* 0x000000000000794d */ /* 0x000fea0003800000 */
.L_x_0:
[----:B------:R-:W-:-:S00]  /*16c0*/  BRA `(.L_x_0) ;  /* 0xfffffffc00fc7947 */ /* 0x000fc0000383ffff */
[----:B------:R-:W-:-:S00]  /*16d0*/  NOP ;  /* 0x0000000000007918 */ /* 0x000fc00000000000 */
        /* <DEDUP_REMOVED lines=10> */
.L_x_1:


//--------------------- .nv.shared.triton_poi_fused__weight_norm_interface_convolution_12 --------------------------
	.section	.nv.shared.triton_poi_fused__weight_norm_interface_convolution_12,"aw",@nobits
	.sectionflags	@""
	.align	16
	.zero		1024


//--------------------- .nv.constant0.triton_poi_fused__weight_norm_interface_convolution_12 --------------------------
	.section	.nv.constant0.triton_poi_fused__weight_norm_interface_convolution_12,"a",@progbits
	.sectionflags	@""
	.align	4
.nv.constant0.triton_poi_fused__weight_norm_interface_convolution_12:
	.zero		576
